//
// Generated by NVIDIA NVVM Compiler
//
// Compiler Build ID: CL-36424714
// Cuda compilation tools, release 13.0, V13.0.88
// Based on NVVM 20.0.0
//

.version 9.0
.target sm_100
.address_size 64

	// .globl	_Z22kernelInitParticleAreaP8ParticleP12ParticleAreai

.visible .entry _Z22kernelInitParticleAreaP8ParticleP12ParticleAreai(
	.param .u64 .ptr .align 1 _Z22kernelInitParticleAreaP8ParticleP12ParticleAreai_param_0,
	.param .u64 .ptr .align 1 _Z22kernelInitParticleAreaP8ParticleP12ParticleAreai_param_1,
	.param .u32 _Z22kernelInitParticleAreaP8ParticleP12ParticleAreai_param_2
)
{
	.reg .pred 	%p<3>;
	.reg .b32 	%r<13>;
	.reg .b32 	%f<7>;
	.reg .b64 	%rd<10>;

	ld.param.u64 	%rd3, [_Z22kernelInitParticleAreaP8ParticleP12ParticleAreai_param_0];
	ld.param.u64 	%rd4, [_Z22kernelInitParticleAreaP8ParticleP12ParticleAreai_param_1];
	ld.param.u32 	%r6, [_Z22kernelInitParticleAreaP8ParticleP12ParticleAreai_param_2];
	mov.u32 	%r7, %ctaid.x;
	mov.u32 	%r1, %ntid.x;
	mov.u32 	%r8, %tid.x;
	mad.lo.s32 	%r12, %r7, %r1, %r8;
	setp.ge.s32 	%p1, %r12, %r6;
	@%p1 bra 	$L__BB0_3;
	cvta.to.global.u64 	%rd5, %rd4;
	add.s64 	%rd1, %rd5, 40;
	mov.u32 	%r9, %nctaid.x;
	mul.lo.s32 	%r3, %r1, %r9;
	cvta.to.global.u64 	%rd2, %rd3;
$L__BB0_2:
	mul.wide.s32 	%rd6, %r12, 40;
	add.s64 	%rd7, %rd2, %rd6;
	mul.wide.s32 	%rd8, %r12, 48;
	add.s64 	%rd9, %rd1, %rd8;
	ld.global.v2.f32 	{%f1, %f2}, [%rd7];
	ld.global.v2.f32 	{%f3, %f4}, [%rd7+8];
	ld.global.v2.f32 	{%f5, %f6}, [%rd7+24];
	ld.global.u32 	%r10, [%rd9+-4];
	st.global.v2.f32 	[%rd9+-40], {%f1, %f1};
	st.global.v2.f32 	[%rd9+-32], {%f2, %f2};
	st.global.v2.f32 	[%rd9+-24], {%f1, %f2};
	st.global.v2.f32 	[%rd9+-16], {%f5, %f5};
	mov.b32 	%r11, %f6;
	st.global.v2.u32 	[%rd9+-8], {%r11, %r10};
	st.global.v2.f32 	[%rd9], {%f3, %f4};
	add.s32 	%r12, %r12, %r3;
	setp.lt.s32 	%p2, %r12, %r6;
	@%p2 bra 	$L__BB0_2;
$L__BB0_3:
	ret;

}


// ===== COMPILED SASS (sm_100) =====

	.target	sm_100

	.elftype	@"ET_EXEC"


//--------------------- .note.nv.tkinfo           --------------------------
	.section	.note.nv.tkinfo,"",@"SHT_NOTE"
	.sectionflags	@"SHF_NOTE_NV_TKINFO"
	.tkinfo
        /*0018*/ 	.word	0x00000002
        /*0030*/ 	.string	""
        /*0030*/ 	.string	"ptxas"
        /*0030*/ 	.string	"Cuda compilation tools, release 13.0, V13.0.88"
        /*0030*/ 	.string	"Build cuda_13.0.r13.0/compiler.36424714_0"
        /*0030*/ 	.string	"-arch sm_100 -m 64 "



//--------------------- .note.nv.cuinfo           --------------------------
	.section	.note.nv.cuinfo,"",@"SHT_NOTE"
	.sectionflags	@"SHF_NOTE_NV_CUINFO"
        /*0018*/ 	.short	0x0002
        /*001a*/ 	.short	0x0064
        /*001c*/ 	.short	0x0082
	.zero		2


//--------------------- .nv.info                  --------------------------
	.section	.nv.info,"",@"SHT_CUDA_INFO"
	.align	4


	//----- nvinfo : EIATTR_REGCOUNT
	.align		4
        /*0000*/ 	.byte	0x04, 0x2f
        /*0002*/ 	.short	(.L_1 - .L_0)
	.align		4
.L_0:
        /*0004*/ 	.word	index@(_Z22kernelInitParticleAreaP8ParticleP12ParticleAreai)
        /*0008*/ 	.word	0x0000001a


	//----- nvinfo : EIATTR_FRAME_SIZE
	.align		4
.L_1:
        /*000c*/ 	.byte	0x04, 0x11
        /*000e*/ 	.short	(.L_3 - .L_2)
	.align		4
.L_2:
        /*0010*/ 	.word	index@(_Z22kernelInitParticleAreaP8ParticleP12ParticleAreai)
        /*0014*/ 	.word	0x00000000


	//----- nvinfo : EIATTR_MIN_STACK_SIZE
	.align		4
.L_3:
        /*0018*/ 	.byte	0x04, 0x12
        /*001a*/ 	.short	(.L_5 - .L_4)
	.align		4
.L_4:
        /*001c*/ 	.word	index@(_Z22kernelInitParticleAreaP8ParticleP12ParticleAreai)
        /*0020*/ 	.word	0x00000000
.L_5:


//--------------------- .nv.compat                --------------------------
	.section	.nv.compat,"",@"SHT_CUDA_COMPAT_INFO"
	.align	4
        /*0000*/ 	.byte	0x02, 0x09, 0x00, 0x00, 0x02, 0x02, 0x01, 0x00, 0x02, 0x05, 0x05, 0x00, 0x03, 0x07, 0x01, 0x01
        /*0010*/ 	.byte	0x02, 0x03, 0x00, 0x00, 0x02, 0x06, 0x01, 0x00, 0x04, 0x0b, 0x08, 0x00, 0x09, 0x00, 0x00, 0x00
        /*0020*/ 	.byte	0x00, 0x00, 0x00, 0x00


//--------------------- .nv.info._Z22kernelInitParticleAreaP8ParticleP12ParticleAreai --------------------------
	.section	.nv.info._Z22kernelInitParticleAreaP8ParticleP12ParticleAreai,"",@"SHT_CUDA_INFO"
	.sectionflags	@""
	.align	4


	//----- nvinfo : EIATTR_CUDA_API_VERSION
	.align		4
        /*0000*/ 	.byte	0x04, 0x37
        /*0002*/ 	.short	(.L_7 - .L_6)
.L_6:
        /*0004*/ 	.word	0x00000082


	//----- nvinfo : EIATTR_KPARAM_INFO
	.align		4
.L_7:
        /*0008*/ 	.byte	0x04, 0x17
        /*000a*/ 	.short	(.L_9 - .L_8)
.L_8:
        /*000c*/ 	.word	0x00000000
        /*0010*/ 	.short	0x0002
        /*0012*/ 	.short	0x0010
        /*0014*/ 	.byte	0x00, 0xf0, 0x11, 0x00


	//----- nvinfo : EIATTR_KPARAM_INFO
	.align		4
.L_9:
        /*0018*/ 	.byte	0x04, 0x17
        /*001a*/ 	.short	(.L_11 - .L_10)
.L_10:
        /*001c*/ 	.word	0x00000000
        /*0020*/ 	.short	0x0001
        /*0022*/ 	.short	0x0008
        /*0024*/ 	.byte	0x00, 0xf5, 0x21, 0x00


	//----- nvinfo : EIATTR_KPARAM_INFO
	.align		4
.L_11:
        /*0028*/ 	.byte	0x04, 0x17
        /*002a*/ 	.short	(.L_13 - .L_12)
.L_12:
        /*002c*/ 	.word	0x00000000
        /*0030*/ 	.short	0x0000
        /*0032*/ 	.short	0x0000
        /*0034*/ 	.byte	0x00, 0xf5, 0x21, 0x00


	//----- nvinfo : EIATTR_SPARSE_MMA_MASK
	.align		4
.L_13:
        /*0038*/ 	.byte	0x03, 0x50
        /*003a*/ 	.short	0x0000


	//----- nvinfo : EIATTR_MAXREG_COUNT
	.align		4
        /*003c*/ 	.byte	0x03, 0x1b
        /*003e*/ 	.short	0x00ff


	//----- nvinfo : EIATTR_MERCURY_ISA_VERSION
	.align		4
        /*0040*/ 	.byte	0x03, 0x5f
        /*0042*/ 	.short	0x0101


	//----- nvinfo : EIATTR_VRC_CTA_INIT_COUNT
	.align		4
        /*0044*/ 	.byte	0x02, 0x4a
	.zero		1
	.zero		1


	//----- nvinfo : EIATTR_EXIT_INSTR_OFFSETS
	.align		4
        /*0048*/ 	.byte	0x04, 0x1c
        /*004a*/ 	.short	(.L_15 - .L_14)


	//   ....[0]....
.L_14:
        /*004c*/ 	.word	0x00000070


	//   ....[1]....
        /*0050*/ 	.word	0x00000270


	//----- nvinfo : EIATTR_CRS_STACK_SIZE
	.align		4
.L_15:
        /*0054*/ 	.byte	0x04, 0x1e
        /*0056*/ 	.short	(.L_17 - .L_16)
.L_16:
        /*0058*/ 	.word	0x00000000


	//----- nvinfo : EIATTR_CBANK_PARAM_SIZE
	.align		4
.L_17:
        /*005c*/ 	.byte	0x03, 0x19
        /*005e*/ 	.short	0x0014


	//----- nvinfo : EIATTR_PARAM_CBANK
	.align		4
        /*0060*/ 	.byte	0x04, 0x0a
        /*0062*/ 	.short	(.L_19 - .L_18)
	.align		4
.L_18:
        /*0064*/ 	.word	index@(.nv.constant0._Z22kernelInitParticleAreaP8ParticleP12ParticleAreai)
        /*0068*/ 	.short	0x0380
        /*006a*/ 	.short	0x0014


	//----- nvinfo : EIATTR_SW_WAR
	.align		4
.L_19:
        /*006c*/ 	.byte	0x04, 0x36
        /*006e*/ 	.short	(.L_21 - .L_20)
.L_20:
        /*0070*/ 	.word	0x00000008
.L_21:


//--------------------- .nv.callgraph             --------------------------
	.section	.nv.callgraph,"",@"SHT_CUDA_CALLGRAPH"
	.align	4
	.sectionentsize	8
	.align		4
        /*0000*/ 	.word	0x00000000
	.align		4
        /*0004*/ 	.word	0xffffffff
	.align		4
        /*0008*/ 	.word	0x00000000
	.align		4
        /*000c*/ 	.word	0xfffffffe
	.align		4
        /*0010*/ 	.word	0x00000000
	.align		4
        /*0014*/ 	.word	0xfffffffd
	.align		4
        /*0018*/ 	.word	0x00000000
	.align		4
        /*001c*/ 	.word	0xfffffffc


//--------------------- .text._Z22kernelInitParticleAreaP8ParticleP12ParticleAreai --------------------------
	.section	.text._Z22kernelInitParticleAreaP8ParticleP12ParticleAreai,"ax",@progbits
	.align	128
        .global         _Z22kernelInitParticleAreaP8ParticleP12ParticleAreai
        .type           _Z22kernelInitParticleAreaP8ParticleP12ParticleAreai,@function
        .size           _Z22kernelInitParticleAreaP8ParticleP12ParticleAreai,(.L_x_2 - _Z22kernelInitParticleAreaP8ParticleP12ParticleAreai)
        .other          _Z22kernelInitParticleAreaP8ParticleP12ParticleAreai,@"STO_CUDA_ENTRY STV_DEFAULT"
_Z22kernelInitParticleAreaP8ParticleP12ParticleAreai:
.text._Z22kernelInitParticleAreaP8ParticleP12ParticleAreai:
[----:B------:R-:W-:Y:S01]  /*0000*/  LDC R1, c[0x0][0x37c] ;  /* 0x0000df00ff017b82 */ /* 0x000fe20000000800 */
[----:B------:R-:W0:Y:S07]  /*0010*/  S2R R0, SR_TID.X ;  /* 0x0000000000007919 */ /* 0x000e2e0000002100 */
[----:B------:R-:W0:Y:S01]  /*0020*/  S2UR UR4, SR_CTAID.X ;  /* 0x00000000000479c3 */ /* 0x000e220000002500 */
[----:B------:R-:W1:Y:S07]  /*0030*/  LDCU UR7, c[0x0][0x390] ;  /* 0x00007200ff0777ac */ /* 0x000e6e0008000800 */
[----:B------:R-:W0:Y:S02]  /*0040*/  LDC R9, c[0x0][0x360] ;  /* 0x0000d800ff097b82 */ /* 0x000e240000000800 */
[----:B0-----:R-:W-:-:S05]  /*0050*/  IMAD R0, R9, UR4, R0 ;  /* 0x0000000409007c24 */ /* 0x001fca000f8e0200 */
[----:B-1----:R-:W-:-:S13]  /*0060*/  ISETP.GE.AND P0, PT, R0, UR7, PT ;  /* 0x0000000700007c0c */ /* 0x002fda000bf06270 */
[----:B------:R-:W-:Y:S05]  /*0070*/  @P0 EXIT ;  /* 0x000000000000094d */ /* 0x000fea0003800000 */
[----:B------:R-:W0:Y:S01]  /*0080*/  LDC.64 R2, c[0x0][0x380] ;  /* 0x0000e000ff027b82 */ /* 0x000e220000000a00 */
[----:B------:R-:W1:Y:S01]  /*0090*/  LDCU.64 UR4, c[0x0][0x388] ;  /* 0x00007100ff0477ac */ /* 0x000e620008000a00 */
[----:B------:R-:W2:Y:S01]  /*00a0*/  LDCU UR6, c[0x0][0x370] ;  /* 0x00006e00ff0677ac */ /* 0x000ea20008000800 */
[----:B------:R-:W3:Y:S01]  /*00b0*/  LDCU.64 UR8, c[0x0][0x358] ;  /* 0x00006b00ff0877ac */ /* 0x000ee20008000a00 */
[----:B-1----:R-:W-:Y:S01]  /*00c0*/  UIADD3 UR4, UP0, UPT, UR4, 0x28, URZ ;  /* 0x0000002804047890 */ /* 0x002fe2000ff1e0ff */
[----:B--2---:R-:W-:-:S03]  /*00d0*/  IMAD R9, R9, UR6, RZ ;  /* 0x0000000609097c24 */ /* 0x004fc6000f8e02ff */
[----:B---3--:R-:W-:-:S12]  /*00e0*/  UIADD3.X UR5, UPT, UPT, URZ, UR5, URZ, UP0, !UPT ;  /* 0x00000005ff057290 */ /* 0x008fd800087fe4ff */
.L_x_0:
[----:B0-----:R-:W-:Y:S01]  /*00f0*/  IMAD.WIDE R4, R0, 0x28, R2 ;  /* 0x0000002800047825 */ /* 0x001fe200078e0202 */
[----:B-1----:R-:W-:-:S03]  /*0100*/  MOV R6, UR4 ;  /* 0x0000000400067c02 */ /* 0x002fc60008000f00 */
[----:B------:R-:W-:Y:S01]  /*0110*/  IMAD.U32 R7, RZ, RZ, UR5 ;  /* 0x00000005ff077e24 */ /* 0x000fe2000f8e00ff */
[----:B------:R-:W2:Y:S01]  /*0120*/  LDG.E.64 R10, desc[UR8][R4.64] ;  /* 0x00000008040a7981 */ /* 0x000ea2000c1e1b00 */
[----:B------:R-:W-:-:S03]  /*0130*/  IMAD.WIDE R6, R0, 0x30, R6 ;  /* 0x0000003000067825 */ /* 0x000fc600078e0206 */
[----:B------:R-:W3:Y:S04]  /*0140*/  LDG.E.64 R14, desc[UR8][R4.64+0x18] ;  /* 0x00001808040e7981 */ /* 0x000ee8000c1e1b00 */
[----:B------:R-:W4:Y:S04]  /*0150*/  LDG.E.64 R12, desc[UR8][R4.64+0x8] ;  /* 0x00000808040c7981 */ /* 0x000f28000c1e1b00 */
[----:B------:R-:W5:Y:S01]  /*0160*/  LDG.E R23, desc[UR8][R6.64+-0x4] ;  /* 0xfffffc0806177981 */ /* 0x000f62000c1e1900 */
[----:B------:R-:W-:-:S04]  /*0170*/  IADD3 R0, PT, PT, R9, R0, RZ ;  /* 0x0000000009007210 */ /* 0x000fc80007ffe0ff */
[----:B------:R-:W-:Y:S02]  /*0180*/  ISETP.GE.AND P0, PT, R0, UR7, PT ;  /* 0x0000000700007c0c */ /* 0x000fe4000bf06270 */
[----:B--2---:R-:W-:Y:S01]  /*0190*/  MOV R16, R10 ;  /* 0x0000000a00107202 */ /* 0x004fe20000000f00 */
[----:B------:R-:W-:Y:S01]  /*01a0*/  IMAD.MOV.U32 R17, RZ, RZ, R10 ;  /* 0x000000ffff117224 */ /* 0x000fe200078e000a */
[----:B------:R-:W-:Y:S01]  /*01b0*/  MOV R18, R11 ;  /* 0x0000000b00127202 */ /* 0x000fe20000000f00 */
[----:B------:R-:W-:Y:S01]  /*01c0*/  IMAD.MOV.U32 R19, RZ, RZ, R11 ;  /* 0x000000ffff137224 */ /* 0x000fe200078e000b */
[----:B---3--:R-:W-:Y:S01]  /*01d0*/  MOV R20, R14 ;  /* 0x0000000e00147202 */ /* 0x008fe20000000f00 */
[----:B------:R-:W-:Y:S01]  /*01e0*/  IMAD.MOV.U32 R21, RZ, RZ, R14 ;  /* 0x000000ffff157224 */ /* 0x000fe200078e000e */
[----:B------:R-:W-:Y:S01]  /*01f0*/  MOV R22, R15 ;  /* 0x0000000f00167202 */ /* 0x000fe20000000f00 */
[----:B------:R1:W-:Y:S04]  /*0200*/  STG.E.64 desc[UR8][R6.64+-0x28], R16 ;  /* 0xffffd81006007986 */ /* 0x0003e8000c101b08 */
[----:B------:R1:W-:Y:S04]  /*0210*/  STG.E.64 desc[UR8][R6.64+-0x20], R18 ;  /* 0xffffe01206007986 */ /* 0x0003e8000c101b08 */
[----:B------:R1:W-:Y:S04]  /*0220*/  STG.E.64 desc[UR8][R6.64+-0x18], R10 ;  /* 0xffffe80a06007986 */ /* 0x0003e8000c101b08 */
[----:B------:R1:W-:Y:S04]  /*0230*/  STG.E.64 desc[UR8][R6.64+-0x10], R20 ;  /* 0xfffff01406007986 */ /* 0x0003e8000c101b08 */
[----:B----4-:R1:W-:Y:S04]  /*0240*/  STG.E.64 desc[UR8][R6.64], R12 ;  /* 0x0000000c06007986 */ /* 0x0103e8000c101b08 */
[----:B-----5:R1:W-:Y:S01]  /*0250*/  STG.E.64 desc[UR8][R6.64+-0x8], R22 ;  /* 0xfffff81606007986 */ /* 0x0203e2000c101b08 */
[----:B------:R-:W-:Y:S05]  /*0260*/  @!P0 BRA `(.L_x_0) ;  /* 0xfffffffc00a08947 */ /* 0x000fea000383ffff */
[----:B------:R-:W-:Y:S05]  /*0270*/  EXIT ;  /* 0x000000000000794d */ /* 0x000fea0003800000 */
.L_x_1:
[----:B------:R-:W-:-:S00]  /*0280*/  BRA `(.L_x_1) ;  /* 0xfffffffc00fc7947 */ /* 0x000fc0000383ffff */
[----:B------:R-:W-:-:S00]  /*0290*/  NOP ;  /* 0x0000000000007918 */ /* 0x000fc00000000000 */
        /* <DEDUP_REMOVED lines=14> */
.L_x_2:


//--------------------- .nv.shared.reserved.0     --------------------------
	.section	.nv.shared.reserved.0,"aw",@nobits
	.weak		__nv_reservedSMEM_offset_0_alias
	.size		__nv_reservedSMEM_offset_0_alias, 0, 64
	.other		__nv_reservedSMEM_offset_0_alias,@"STO_CUDA_RESERVED_SHARED STV_DEFAULT"
__nv_reservedSMEM_offset_0_alias:
	.zero		0
	.zero		64


//--------------------- .nv.constant0._Z22kernelInitParticleAreaP8ParticleP12ParticleAreai --------------------------
	.section	.nv.constant0._Z22kernelInitParticleAreaP8ParticleP12ParticleAreai,"a",@progbits
	.sectionflags	@""
	.align	4
.nv.constant0._Z22kernelInitParticleAreaP8ParticleP12ParticleAreai:
	.zero		916


//--------------------- SYMBOLS --------------------------

	.type		.nv.reservedSmem.offset0,@object
	.size		.nv.reservedSmem.offset0,0x4
